//
// Generated by NVIDIA NVVM Compiler
//
// Compiler Build ID: CL-36424714
// Cuda compilation tools, release 13.0, V13.0.88
// Based on NVVM 20.0.0
//

.version 9.0
.target sm_100
.address_size 64

	// .globl	_Z22test_128bit_operationsjj
.extern .func  (.param .b32 func_retval0) vprintf
(
	.param .b64 vprintf_param_0,
	.param .b64 vprintf_param_1
)
;
.global .align 1 .b8 $str[44] = {61, 61, 61, 32, 84, 101, 115, 116, 105, 110, 103, 32, 49, 50, 56, 45, 98, 105, 116, 32, 73, 110, 116, 101, 103, 101, 114, 32, 79, 112, 101, 114, 97, 116, 105, 111, 110, 115, 32, 61, 61, 61, 10};
.global .align 1 .b8 $str$1[16] = {107, 32, 61, 32, 37, 117, 44, 32, 108, 32, 61, 32, 37, 117, 10};
.global .align 1 .b8 $str$2[35] = {10, 84, 101, 115, 116, 32, 49, 58, 32, 66, 97, 115, 105, 99, 32, 49, 50, 56, 45, 98, 105, 116, 32, 111, 112, 101, 114, 97, 116, 105, 111, 110, 115, 10};
.global .align 1 .b8 $str$3[18] = {73, 110, 105, 116, 105, 97, 108, 32, 118, 97, 108, 117, 101, 58, 32, 49, 10};
.global .align 1 .b8 $str$4[36] = {65, 102, 116, 101, 114, 32, 115, 104, 105, 102, 116, 105, 110, 103, 32, 98, 121, 32, 37, 117, 32, 98, 105, 116, 115, 58, 32, 83, 117, 99, 99, 101, 115, 115, 10};
.global .align 1 .b8 $str$5[33] = {10, 84, 101, 115, 116, 32, 50, 58, 32, 76, 45, 109, 101, 114, 32, 109, 97, 115, 107, 32, 99, 97, 108, 99, 117, 108, 97, 116, 105, 111, 110, 10};
.global .align 1 .b8 $str$6[45] = {67, 97, 108, 99, 117, 108, 97, 116, 105, 110, 103, 32, 109, 97, 115, 107, 32, 102, 111, 114, 32, 108, 32, 61, 32, 37, 117, 32, 40, 110, 101, 101, 100, 115, 32, 37, 117, 32, 98, 105, 116, 115, 41, 10};
.global .align 1 .b8 $str$7[36] = {54, 52, 45, 98, 105, 116, 32, 109, 97, 115, 107, 32, 99, 97, 108, 99, 117, 108, 97, 116, 105, 111, 110, 58, 32, 48, 120, 37, 48, 49, 54, 108, 108, 120, 10};
.global .align 1 .b8 $str$8[57] = {54, 52, 45, 98, 105, 116, 32, 109, 97, 115, 107, 32, 99, 97, 108, 99, 117, 108, 97, 116, 105, 111, 110, 32, 119, 111, 117, 108, 100, 32, 111, 118, 101, 114, 102, 108, 111, 119, 32, 40, 50, 42, 108, 32, 61, 32, 37, 117, 32, 62, 61, 32, 54, 52, 41, 10};
.global .align 1 .b8 $str$9[44] = {49, 50, 56, 45, 98, 105, 116, 32, 109, 97, 115, 107, 32, 99, 97, 108, 99, 117, 108, 97, 116, 105, 111, 110, 58, 32, 48, 120, 37, 48, 49, 54, 108, 108, 120, 37, 48, 49, 54, 108, 108, 120, 10};
.global .align 1 .b8 $str$10[34] = {69, 118, 101, 110, 32, 49, 50, 56, 45, 98, 105, 116, 32, 109, 97, 115, 107, 32, 119, 111, 117, 108, 100, 32, 111, 118, 101, 114, 102, 108, 111, 119, 10};
.global .align 1 .b8 $str$11[38] = {65, 108, 116, 101, 114, 110, 97, 116, 105, 118, 101, 32, 109, 97, 115, 107, 32, 102, 111, 114, 32, 108, 61, 51, 49, 58, 32, 48, 120, 37, 48, 49, 54, 108, 108, 120, 10};
.global .align 1 .b8 $str$12[34] = {10, 84, 101, 115, 116, 32, 51, 58, 32, 84, 101, 115, 116, 105, 110, 103, 32, 109, 97, 115, 107, 32, 101, 120, 116, 114, 97, 99, 116, 105, 111, 110, 10};
.global .align 1 .b8 $str$13[43] = {69, 120, 116, 114, 97, 99, 116, 101, 100, 32, 108, 45, 109, 101, 114, 32, 119, 105, 116, 104, 32, 115, 97, 102, 101, 32, 109, 97, 115, 107, 58, 32, 48, 120, 37, 48, 49, 54, 108, 108, 120, 10};
.global .align 1 .b8 $str$14[27] = {10, 84, 101, 115, 116, 32, 52, 58, 32, 77, 101, 109, 111, 114, 121, 32, 97, 108, 105, 103, 110, 109, 101, 110, 116, 10};
.global .align 1 .b8 $str$15[33] = {115, 105, 122, 101, 111, 102, 40, 117, 110, 115, 105, 103, 110, 101, 100, 32, 95, 95, 105, 110, 116, 49, 50, 56, 41, 32, 61, 32, 37, 108, 117, 10};
.global .align 1 .b8 $str$16[34] = {97, 108, 105, 103, 110, 111, 102, 40, 117, 110, 115, 105, 103, 110, 101, 100, 32, 95, 95, 105, 110, 116, 49, 50, 56, 41, 32, 61, 32, 37, 108, 117, 10};
.global .align 1 .b8 $str$17[25] = {10, 61, 61, 61, 32, 84, 101, 115, 116, 115, 32, 67, 111, 109, 112, 108, 101, 116, 101, 32, 61, 61, 61, 10};

.visible .entry _Z22test_128bit_operationsjj(
	.param .u32 _Z22test_128bit_operationsjj_param_0,
	.param .u32 _Z22test_128bit_operationsjj_param_1
)
{
	.local .align 16 .b8 	__local_depot0[16];
	.reg .b64 	%SP;
	.reg .b64 	%SPL;
	.reg .pred 	%p<8>;
	.reg .b32 	%r<48>;
	.reg .b64 	%rd<64>;

	mov.u64 	%SPL, __local_depot0;
	cvta.local.u64 	%SP, %SPL;
	ld.param.u32 	%r2, [_Z22test_128bit_operationsjj_param_0];
	ld.param.u32 	%r3, [_Z22test_128bit_operationsjj_param_1];
	add.u64 	%rd2, %SP, 0;
	add.u64 	%rd1, %SPL, 0;
	mov.u32 	%r4, %tid.x;
	mov.u32 	%r5, %ctaid.x;
	or.b32  	%r6, %r4, %r5;
	setp.ne.s32 	%p1, %r6, 0;
	@%p1 bra 	$L__BB0_11;
	mov.u64 	%rd3, $str;
	cvta.global.u64 	%rd4, %rd3;
	{ // callseq 0, 0
	.param .b64 param0;
	st.param.b64 	[param0], %rd4;
	.param .b64 param1;
	st.param.b64 	[param1], 0;
	.param .b32 retval0;
	call.uni (retval0), 
	vprintf, 
	(
	param0, 
	param1
	);
	ld.param.b32 	%r7, [retval0];
	} // callseq 0
	st.local.v2.u32 	[%rd1], {%r2, %r3};
	mov.u64 	%rd5, $str$1;
	cvta.global.u64 	%rd6, %rd5;
	{ // callseq 1, 0
	.param .b64 param0;
	st.param.b64 	[param0], %rd6;
	.param .b64 param1;
	st.param.b64 	[param1], %rd2;
	.param .b32 retval0;
	call.uni (retval0), 
	vprintf, 
	(
	param0, 
	param1
	);
	ld.param.b32 	%r9, [retval0];
	} // callseq 1
	mov.u64 	%rd8, $str$2;
	cvta.global.u64 	%rd9, %rd8;
	{ // callseq 2, 0
	.param .b64 param0;
	st.param.b64 	[param0], %rd9;
	.param .b64 param1;
	st.param.b64 	[param1], 0;
	.param .b32 retval0;
	call.uni (retval0), 
	vprintf, 
	(
	param0, 
	param1
	);
	ld.param.b32 	%r11, [retval0];
	} // callseq 2
	mov.u64 	%rd10, $str$3;
	cvta.global.u64 	%rd11, %rd10;
	{ // callseq 3, 0
	.param .b64 param0;
	st.param.b64 	[param0], %rd11;
	.param .b64 param1;
	st.param.b64 	[param1], 0;
	.param .b32 retval0;
	call.uni (retval0), 
	vprintf, 
	(
	param0, 
	param1
	);
	ld.param.b32 	%r13, [retval0];
	} // callseq 3
	shl.b32 	%r15, %r2, 1;
	st.local.u32 	[%rd1], %r15;
	mov.u64 	%rd12, $str$4;
	cvta.global.u64 	%rd13, %rd12;
	{ // callseq 4, 0
	.param .b64 param0;
	st.param.b64 	[param0], %rd13;
	.param .b64 param1;
	st.param.b64 	[param1], %rd2;
	.param .b32 retval0;
	call.uni (retval0), 
	vprintf, 
	(
	param0, 
	param1
	);
	ld.param.b32 	%r16, [retval0];
	} // callseq 4
	mov.u64 	%rd14, $str$5;
	cvta.global.u64 	%rd15, %rd14;
	{ // callseq 5, 0
	.param .b64 param0;
	st.param.b64 	[param0], %rd15;
	.param .b64 param1;
	st.param.b64 	[param1], 0;
	.param .b32 retval0;
	call.uni (retval0), 
	vprintf, 
	(
	param0, 
	param1
	);
	ld.param.b32 	%r18, [retval0];
	} // callseq 5
	shl.b32 	%r1, %r3, 1;
	st.local.v2.u32 	[%rd1], {%r3, %r1};
	mov.u64 	%rd16, $str$6;
	cvta.global.u64 	%rd17, %rd16;
	{ // callseq 6, 0
	.param .b64 param0;
	st.param.b64 	[param0], %rd17;
	.param .b64 param1;
	st.param.b64 	[param1], %rd2;
	.param .b32 retval0;
	call.uni (retval0), 
	vprintf, 
	(
	param0, 
	param1
	);
	ld.param.b32 	%r20, [retval0];
	} // callseq 6
	and.b32  	%r22, %r3, 2147483616;
	setp.ne.s32 	%p2, %r22, 0;
	@%p2 bra 	$L__BB0_3;
	mov.b64 	%rd21, -1;
	shl.b64 	%rd22, %rd21, %r1;
	not.b64 	%rd23, %rd22;
	st.local.u64 	[%rd1], %rd23;
	mov.u64 	%rd24, $str$7;
	cvta.global.u64 	%rd25, %rd24;
	{ // callseq 8, 0
	.param .b64 param0;
	st.param.b64 	[param0], %rd25;
	.param .b64 param1;
	st.param.b64 	[param1], %rd2;
	.param .b32 retval0;
	call.uni (retval0), 
	vprintf, 
	(
	param0, 
	param1
	);
	ld.param.b32 	%r25, [retval0];
	} // callseq 8
	bra.uni 	$L__BB0_4;
$L__BB0_3:
	st.local.u32 	[%rd1], %r1;
	mov.u64 	%rd18, $str$8;
	cvta.global.u64 	%rd19, %rd18;
	{ // callseq 7, 0
	.param .b64 param0;
	st.param.b64 	[param0], %rd19;
	.param .b64 param1;
	st.param.b64 	[param1], %rd2;
	.param .b32 retval0;
	call.uni (retval0), 
	vprintf, 
	(
	param0, 
	param1
	);
	ld.param.b32 	%r23, [retval0];
	} // callseq 7
$L__BB0_4:
	and.b32  	%r27, %r3, 2147483584;
	setp.eq.s32 	%p3, %r27, 0;
	@%p3 bra 	$L__BB0_6;
	mov.u64 	%rd27, $str$10;
	cvta.global.u64 	%rd28, %rd27;
	{ // callseq 9, 0
	.param .b64 param0;
	st.param.b64 	[param0], %rd28;
	.param .b64 param1;
	st.param.b64 	[param1], 0;
	.param .b32 retval0;
	call.uni (retval0), 
	vprintf, 
	(
	param0, 
	param1
	);
	ld.param.b32 	%r28, [retval0];
	} // callseq 9
	bra.uni 	$L__BB0_8;
$L__BB0_6:
	mov.b64 	%rd29, -1;
	shl.b64 	%rd30, %rd29, %r1;
	sub.s32 	%r30, 64, %r1;
	shr.u64 	%rd31, %rd29, %r30;
	or.b64  	%rd32, %rd30, %rd31;
	add.s32 	%r31, %r1, -64;
	shl.b64 	%rd33, %rd29, %r31;
	setp.gt.s32 	%p4, %r1, 63;
	selp.b64 	%rd34, %rd33, %rd32, %p4;
	not.b64 	%rd35, %rd34;
	not.b64 	%rd36, %rd30;
	st.local.v2.u64 	[%rd1], {%rd35, %rd36};
	mov.u64 	%rd37, $str$9;
	cvta.global.u64 	%rd38, %rd37;
	{ // callseq 10, 0
	.param .b64 param0;
	st.param.b64 	[param0], %rd38;
	.param .b64 param1;
	st.param.b64 	[param1], %rd2;
	.param .b32 retval0;
	call.uni (retval0), 
	vprintf, 
	(
	param0, 
	param1
	);
	ld.param.b32 	%r32, [retval0];
	} // callseq 10
	setp.ne.s32 	%p5, %r3, 31;
	@%p5 bra 	$L__BB0_8;
	mov.b64 	%rd40, 4611686018427387903;
	st.local.u64 	[%rd1], %rd40;
	mov.u64 	%rd41, $str$11;
	cvta.global.u64 	%rd42, %rd41;
	{ // callseq 11, 0
	.param .b64 param0;
	st.param.b64 	[param0], %rd42;
	.param .b64 param1;
	st.param.b64 	[param1], %rd2;
	.param .b32 retval0;
	call.uni (retval0), 
	vprintf, 
	(
	param0, 
	param1
	);
	ld.param.b32 	%r34, [retval0];
	} // callseq 11
$L__BB0_8:
	mov.u64 	%rd44, $str$12;
	cvta.global.u64 	%rd45, %rd44;
	{ // callseq 12, 0
	.param .b64 param0;
	st.param.b64 	[param0], %rd45;
	.param .b64 param1;
	st.param.b64 	[param1], 0;
	.param .b32 retval0;
	call.uni (retval0), 
	vprintf, 
	(
	param0, 
	param1
	);
	ld.param.b32 	%r36, [retval0];
	} // callseq 12
	setp.gt.u32 	%p6, %r3, 32;
	@%p6 bra 	$L__BB0_10;
	setp.eq.s32 	%p7, %r3, 32;
	mov.b64 	%rd46, -1;
	shl.b64 	%rd47, %rd46, %r1;
	not.b64 	%rd48, %rd47;
	and.b64  	%rd49, %rd48, 4529700489210901008;
	selp.b64 	%rd50, -81985529216486896, %rd49, %p7;
	st.local.u64 	[%rd1], %rd50;
	mov.u64 	%rd51, $str$13;
	cvta.global.u64 	%rd52, %rd51;
	{ // callseq 13, 0
	.param .b64 param0;
	st.param.b64 	[param0], %rd52;
	.param .b64 param1;
	st.param.b64 	[param1], %rd2;
	.param .b32 retval0;
	call.uni (retval0), 
	vprintf, 
	(
	param0, 
	param1
	);
	ld.param.b32 	%r38, [retval0];
	} // callseq 13
$L__BB0_10:
	mov.u64 	%rd54, $str$14;
	cvta.global.u64 	%rd55, %rd54;
	{ // callseq 14, 0
	.param .b64 param0;
	st.param.b64 	[param0], %rd55;
	.param .b64 param1;
	st.param.b64 	[param1], 0;
	.param .b32 retval0;
	call.uni (retval0), 
	vprintf, 
	(
	param0, 
	param1
	);
	ld.param.b32 	%r40, [retval0];
	} // callseq 14
	mov.b64 	%rd56, 16;
	st.local.u64 	[%rd1], %rd56;
	mov.u64 	%rd57, $str$15;
	cvta.global.u64 	%rd58, %rd57;
	{ // callseq 15, 0
	.param .b64 param0;
	st.param.b64 	[param0], %rd58;
	.param .b64 param1;
	st.param.b64 	[param1], %rd2;
	.param .b32 retval0;
	call.uni (retval0), 
	vprintf, 
	(
	param0, 
	param1
	);
	ld.param.b32 	%r42, [retval0];
	} // callseq 15
	st.local.u64 	[%rd1], %rd56;
	mov.u64 	%rd60, $str$16;
	cvta.global.u64 	%rd61, %rd60;
	{ // callseq 16, 0
	.param .b64 param0;
	st.param.b64 	[param0], %rd61;
	.param .b64 param1;
	st.param.b64 	[param1], %rd2;
	.param .b32 retval0;
	call.uni (retval0), 
	vprintf, 
	(
	param0, 
	param1
	);
	ld.param.b32 	%r44, [retval0];
	} // callseq 16
	mov.u64 	%rd62, $str$17;
	cvta.global.u64 	%rd63, %rd62;
	{ // callseq 17, 0
	.param .b64 param0;
	st.param.b64 	[param0], %rd63;
	.param .b64 param1;
	st.param.b64 	[param1], 0;
	.param .b32 retval0;
	call.uni (retval0), 
	vprintf, 
	(
	param0, 
	param1
	);
	ld.param.b32 	%r46, [retval0];
	} // callseq 17
$L__BB0_11:
	ret;

}


// ===== COMPILED SASS (sm_100) =====

	.target	sm_100

	.elftype	@"ET_EXEC"


//--------------------- .note.nv.tkinfo           --------------------------
	.section	.note.nv.tkinfo,"",@"SHT_NOTE"
	.sectionflags	@"SHF_NOTE_NV_TKINFO"
	.tkinfo
        /*0018*/ 	.word	0x00000002
        /*0030*/ 	.string	""
        /*0030*/ 	.string	"ptxas"
        /*0030*/ 	.string	"Cuda compilation tools, release 13.0, V13.0.88"
        /*0030*/ 	.string	"Build cuda_13.0.r13.0/compiler.36424714_0"
        /*0030*/ 	.string	"-arch sm_100 -m 64 "



//--------------------- .note.nv.cuinfo           --------------------------
	.section	.note.nv.cuinfo,"",@"SHT_NOTE"
	.sectionflags	@"SHF_NOTE_NV_CUINFO"
        /*0018*/ 	.short	0x0002
        /*001a*/ 	.short	0x0064
        /*001c*/ 	.short	0x0082
	.zero		2


//--------------------- .nv.info                  --------------------------
	.section	.nv.info,"",@"SHT_CUDA_INFO"
	.align	4


	//----- nvinfo : EIATTR_REGCOUNT
	.align		4
        /*0000*/ 	.byte	0x04, 0x2f
        /*0002*/ 	.short	(.L_19 - .L_18)
	.align		4
.L_18:
        /*0004*/ 	.word	index@(_Z22test_128bit_operationsjj)
        /*0008*/ 	.word	0x00000018


	//----- nvinfo : EIATTR_FRAME_SIZE
	.align		4
.L_19:
        /*000c*/ 	.byte	0x04, 0x11
        /*000e*/ 	.short	(.L_21 - .L_20)
	.align		4
.L_20:
        /*0010*/ 	.word	index@(_Z22test_128bit_operationsjj)
        /*0014*/ 	.word	0x00000010


	//----- nvinfo : EIATTR_MIN_STACK_SIZE
	.align		4
.L_21:
        /*0018*/ 	.byte	0x04, 0x12
        /*001a*/ 	.short	(.L_23 - .L_22)
	.align		4
.L_22:
        /*001c*/ 	.word	index@(_Z22test_128bit_operationsjj)
        /*0020*/ 	.word	0x00000010
.L_23:


//--------------------- .nv.compat                --------------------------
	.section	.nv.compat,"",@"SHT_CUDA_COMPAT_INFO"
	.align	4
        /*0000*/ 	.byte	0x02, 0x09, 0x00, 0x00, 0x02, 0x02, 0x01, 0x00, 0x02, 0x05, 0x05, 0x00, 0x03, 0x07, 0x01, 0x01
        /*0010*/ 	.byte	0x02, 0x03, 0x00, 0x00, 0x02, 0x06, 0x01, 0x00, 0x04, 0x0b, 0x08, 0x00, 0x09, 0x00, 0x00, 0x00
        /*0020*/ 	.byte	0x00, 0x00, 0x00, 0x00


//--------------------- .nv.info._Z22test_128bit_operationsjj --------------------------
	.section	.nv.info._Z22test_128bit_operationsjj,"",@"SHT_CUDA_INFO"
	.sectionflags	@""
	.align	4


	//----- nvinfo : EIATTR_CUDA_API_VERSION
	.align		4
        /*0000*/ 	.byte	0x04, 0x37
        /*0002*/ 	.short	(.L_25 - .L_24)
.L_24:
        /*0004*/ 	.word	0x00000082


	//----- nvinfo : EIATTR_KPARAM_INFO
	.align		4
.L_25:
        /*0008*/ 	.byte	0x04, 0x17
        /*000a*/ 	.short	(.L_27 - .L_26)
.L_26:
        /*000c*/ 	.word	0x00000000
        /*0010*/ 	.short	0x0001
        /*0012*/ 	.short	0x0004
        /*0014*/ 	.byte	0x00, 0xf0, 0x11, 0x00


	//----- nvinfo : EIATTR_KPARAM_INFO
	.align		4
.L_27:
        /*0018*/ 	.byte	0x04, 0x17
        /*001a*/ 	.short	(.L_29 - .L_28)
.L_28:
        /*001c*/ 	.word	0x00000000
        /*0020*/ 	.short	0x0000
        /*0022*/ 	.short	0x0000
        /*0024*/ 	.byte	0x00, 0xf0, 0x11, 0x00


	//----- nvinfo : EIATTR_SPARSE_MMA_MASK
	.align		4
.L_29:
        /*0028*/ 	.byte	0x03, 0x50
        /*002a*/ 	.short	0x0000


	//----- nvinfo : EIATTR_MAXREG_COUNT
	.align		4
        /*002c*/ 	.byte	0x03, 0x1b
        /*002e*/ 	.short	0x00ff


	//----- nvinfo : EIATTR_EXTERNS
	.align		4
        /*0030*/ 	.byte	0x04, 0x0f
        /*0032*/ 	.short	(.L_31 - .L_30)


	//   ....[0]....
	.align		4
.L_30:
        /*0034*/ 	.word	index@(vprintf)


	//----- nvinfo : EIATTR_MERCURY_ISA_VERSION
	.align		4
.L_31:
        /*0038*/ 	.byte	0x03, 0x5f
        /*003a*/ 	.short	0x0101


	//----- nvinfo : EIATTR_VRC_CTA_INIT_COUNT
	.align		4
        /*003c*/ 	.byte	0x02, 0x4a
	.zero		1
	.zero		1


	//----- nvinfo : EIATTR_SYSCALL_OFFSETS
	.align		4
        /*0040*/ 	.byte	0x04, 0x46
        /*0042*/ 	.short	(.L_33 - .L_32)


	//   ....[0]....
.L_32:
        /*0044*/ 	.word	0x00000110


	//   ....[1]....
        /*0048*/ 	.word	0x000001b0


	//   ....[2]....
        /*004c*/ 	.word	0x00000220


	//   ....[3]....
        /*0050*/ 	.word	0x00000290


	//   ....[4]....
        /*0054*/ 	.word	0x00000340


	//   ....[5]....
        /*0058*/ 	.word	0x000003b0


	//   ....[6]....
        /*005c*/ 	.word	0x00000460


	//   ....[7]....
        /*0060*/ 	.word	0x00000570


	//   ....[8]....
        /*0064*/ 	.word	0x00000620


	//   ....[9]....
        /*0068*/ 	.word	0x000006d0


	//   ....[10]....
        /*006c*/ 	.word	0x00000880


	//   ....[11]....
        /*0070*/ 	.word	0x00000960


	//   ....[12]....
        /*0074*/ 	.word	0x000009e0


	//   ....[13]....
        /*0078*/ 	.word	0x00000b20


	//   ....[14]....
        /*007c*/ 	.word	0x00000ba0


	//   ....[15]....
        /*0080*/ 	.word	0x00000c50


	//   ....[16]....
        /*0084*/ 	.word	0x00000d00


	//   ....[17]....
        /*0088*/ 	.word	0x00000d70


	//----- nvinfo : EIATTR_EXIT_INSTR_OFFSETS
	.align		4
.L_33:
        /*008c*/ 	.byte	0x04, 0x1c
        /*008e*/ 	.short	(.L_35 - .L_34)


	//   ....[0]....
.L_34:
        /*0090*/ 	.word	0x00000090


	//   ....[1]....
        /*0094*/ 	.word	0x00000d80


	//----- nvinfo : EIATTR_CRS_STACK_SIZE
	.align		4
.L_35:
        /*0098*/ 	.byte	0x04, 0x1e
        /*009a*/ 	.short	(.L_37 - .L_36)
.L_36:
        /*009c*/ 	.word	0x00000000


	//----- nvinfo : EIATTR_CBANK_PARAM_SIZE
	.align		4
.L_37:
        /*00a0*/ 	.byte	0x03, 0x19
        /*00a2*/ 	.short	0x0008


	//----- nvinfo : EIATTR_PARAM_CBANK
	.align		4
        /*00a4*/ 	.byte	0x04, 0x0a
        /*00a6*/ 	.short	(.L_39 - .L_38)
	.align		4
.L_38:
        /*00a8*/ 	.word	index@(.nv.constant0._Z22test_128bit_operationsjj)
        /*00ac*/ 	.short	0x0380
        /*00ae*/ 	.short	0x0008


	//----- nvinfo : EIATTR_SW_WAR
	.align		4
.L_39:
        /*00b0*/ 	.byte	0x04, 0x36
        /*00b2*/ 	.short	(.L_41 - .L_40)
.L_40:
        /*00b4*/ 	.word	0x00000008
.L_41:


//--------------------- .nv.callgraph             --------------------------
	.section	.nv.callgraph,"",@"SHT_CUDA_CALLGRAPH"
	.align	4
	.sectionentsize	8
	.align		4
        /*0000*/ 	.word	0x00000000
	.align		4
        /*0004*/ 	.word	0xffffffff
	.align		4
        /*0008*/ 	.word	index@(_Z22test_128bit_operationsjj)
	.align		4
        /*000c*/ 	.word	index@(vprintf)
	.align		4
        /*0010*/ 	.word	0x00000000
	.align		4
        /*0014*/ 	.word	0xfffffffe
	.align		4
        /*0018*/ 	.word	0x00000000
	.align		4
        /*001c*/ 	.word	0xfffffffd
	.align		4
        /*0020*/ 	.word	0x00000000
	.align		4
        /*0024*/ 	.word	0xfffffffc


//--------------------- .nv.constant4             --------------------------
	.section	.nv.constant4,"a",@progbits
	.align	8
	.align		8
.nv.constant4:
        /*0000*/ 	.dword	vprintf
	.align		8
        /*0008*/ 	.dword	$str
	.align		8
        /*0010*/ 	.dword	$str$1
	.align		8
        /*0018*/ 	.dword	$str$2
	.align		8
        /*0020*/ 	.dword	$str$3
	.align		8
        /*0028*/ 	.dword	$str$4
	.align		8
        /*0030*/ 	.dword	$str$5
	.align		8
        /*0038*/ 	.dword	$str$6
	.align		8
        /*0040*/ 	.dword	$str$7
	.align		8
        /*0048*/ 	.dword	$str$8
	.align		8
        /*0050*/ 	.dword	$str$9
	.align		8
        /*0058*/ 	.dword	$str$10
	.align		8
        /*0060*/ 	.dword	$str$11
	.align		8
        /*0068*/ 	.dword	$str$12
	.align		8
        /*0070*/ 	.dword	$str$13
	.align		8
        /*0078*/ 	.dword	$str$14
	.align		8
        /*0080*/ 	.dword	$str$15
	.align		8
        /*0088*/ 	.dword	$str$16
	.align		8
        /*0090*/ 	.dword	$str$17


//--------------------- .text._Z22test_128bit_operationsjj --------------------------
	.section	.text._Z22test_128bit_operationsjj,"ax",@progbits
	.align	128
        .global         _Z22test_128bit_operationsjj
        .type           _Z22test_128bit_operationsjj,@function
        .size           _Z22test_128bit_operationsjj,(.L_x_21 - _Z22test_128bit_operationsjj)
        .other          _Z22test_128bit_operationsjj,@"STO_CUDA_ENTRY STV_DEFAULT"
_Z22test_128bit_operationsjj:
.text._Z22test_128bit_operationsjj:
[----:B------:R-:W0:Y:S01]  /*0000*/  LDC R1, c[0x0][0x37c] ;  /* 0x0000df00ff017b82 */ /* 0x000e220000000800 */
[----:B------:R-:W1:Y:S07]  /*0010*/  S2R R0, SR_TID.X ;  /* 0x0000000000007919 */ /* 0x000e6e0000002100 */
[----:B------:R-:W1:Y:S01]  /*0020*/  S2UR UR6, SR_CTAID.X ;  /* 0x00000000000679c3 */ /* 0x000e620000002500 */
[----:B------:R-:W2:Y:S01]  /*0030*/  LDCU UR4, c[0x0][0x2f8] ;  /* 0x00005f00ff0477ac */ /* 0x000ea20008000800 */
[----:B0-----:R-:W-:Y:S01]  /*0040*/  VIADD R1, R1, 0xfffffff0 ;  /* 0xfffffff001017836 */ /* 0x001fe20000000000 */
[----:B------:R-:W0:Y:S04]  /*0050*/  LDCU UR5, c[0x0][0x2fc] ;  /* 0x00005f80ff0577ac */ /* 0x000e280008000800 */
[----:B--2---:R-:W-:-:S05]  /*0060*/  IADD3 R2, P1, PT, R1, UR4, RZ ;  /* 0x0000000401027c10 */ /* 0x004fca000ff3e0ff */
[----:B0-----:R-:W-:Y:S01]  /*0070*/  IMAD.X R18, RZ, RZ, UR5, P1 ;  /* 0x00000005ff127e24 */ /* 0x001fe200088e06ff */
[----:B-1----:R-:W-:-:S13]  /*0080*/  LOP3.LUT P0, RZ, R0, UR6, RZ, 0xfc, !PT ;  /* 0x0000000600ff7c12 */ /* 0x002fda000f80fcff */
[----:B------:R-:W-:Y:S05]  /*0090*/  @P0 EXIT ;  /* 0x000000000000094d */ /* 0x000fea0003800000 */
[----:B------:R-:W-:Y:S01]  /*00a0*/  MOV R19, 0x0 ;  /* 0x0000000000137802 */ /* 0x000fe20000000f00 */
[----:B------:R-:W0:Y:S01]  /*00b0*/  LDCU.64 UR4, c[0x4][0x8] ;  /* 0x01000100ff0477ac */ /* 0x000e220008000a00 */
[----:B------:R-:W-:Y:S02]  /*00c0*/  CS2R R6, SRZ ;  /* 0x0000000000067805 */ /* 0x000fe4000001ff00 */
[----:B------:R1:W2:Y:S01]  /*00d0*/  LDC.64 R8, c[0x4][R19] ;  /* 0x0100000013087b82 */ /* 0x0002a20000000a00 */
[----:B0-----:R-:W-:Y:S02]  /*00e0*/  IMAD.U32 R4, RZ, RZ, UR4 ;  /* 0x00000004ff047e24 */ /* 0x001fe4000f8e00ff */
[----:B-1----:R-:W-:-:S07]  /*00f0*/  IMAD.U32 R5, RZ, RZ, UR5 ;  /* 0x00000005ff057e24 */ /* 0x002fce000f8e00ff */
[----:B------:R-:W-:-:S07]  /*0100*/  LEPC R20, `(.L_x_0) ;  /* 0x000000001014794e */ /* 0x000fce0000000000 */
[----:B--2---:R-:W-:Y:S05]  /*0110*/  CALL.ABS.NOINC R8 ;  /* 0x0000000008007343 */ /* 0x004fea0003c00000 */
.L_x_0:
[----:B------:R-:W0:Y:S01]  /*0120*/  LDC.64 R8, c[0x0][0x380] ;  /* 0x0000e000ff087b82 */ /* 0x000e220000000a00 */
[----:B------:R-:W1:Y:S01]  /*0130*/  LDCU.64 UR4, c[0x4][0x10] ;  /* 0x01000200ff0477ac */ /* 0x000e620008000a00 */
[----:B------:R-:W-:Y:S02]  /*0140*/  IMAD.MOV.U32 R6, RZ, RZ, R2 ;  /* 0x000000ffff067224 */ /* 0x000fe400078e0002 */
[----:B------:R-:W-:-:S04]  /*0150*/  IMAD.MOV.U32 R7, RZ, RZ, R18 ;  /* 0x000000ffff077224 */ /* 0x000fc800078e0012 */
[----:B------:R2:W3:Y:S01]  /*0160*/  LDC.64 R10, c[0x4][R19] ;  /* 0x01000000130a7b82 */ /* 0x0004e20000000a00 */
[----:B-1----:R-:W-:Y:S02]  /*0170*/  IMAD.U32 R4, RZ, RZ, UR4 ;  /* 0x00000004ff047e24 */ /* 0x002fe4000f8e00ff */
[----:B------:R-:W-:Y:S01]  /*0180*/  IMAD.U32 R5, RZ, RZ, UR5 ;  /* 0x00000005ff057e24 */ /* 0x000fe2000f8e00ff */
[----:B0-----:R2:W-:Y:S06]  /*0190*/  STL.64 [R1], R8 ;  /* 0x0000000801007387 */ /* 0x0015ec0000100a00 */
[----:B------:R-:W-:-:S07]  /*01a0*/  LEPC R20, `(.L_x_1) ;  /* 0x000000001014794e */ /* 0x000fce0000000000 */
[----:B--23--:R-:W-:Y:S05]  /*01b0*/  CALL.ABS.NOINC R10 ;  /* 0x000000000a007343 */ /* 0x00cfea0003c00000 */
.L_x_1:
[----:B------:R0:W1:Y:S01]  /*01c0*/  LDC.64 R8, c[0x4][R19] ;  /* 0x0100000013087b82 */ /* 0x0000620000000a00 */
[----:B------:R-:W2:Y:S01]  /*01d0*/  LDCU.64 UR4, c[0x4][0x18] ;  /* 0x01000300ff0477ac */ /* 0x000ea20008000a00 */
[----:B------:R-:W-:Y:S01]  /*01e0*/  CS2R R6, SRZ ;  /* 0x0000000000067805 */ /* 0x000fe2000001ff00 */
[----:B--2---:R-:W-:Y:S02]  /*01f0*/  IMAD.U32 R4, RZ, RZ, UR4 ;  /* 0x00000004ff047e24 */ /* 0x004fe4000f8e00ff */
[----:B0-----:R-:W-:-:S07]  /*0200*/  IMAD.U32 R5, RZ, RZ, UR5 ;  /* 0x00000005ff057e24 */ /* 0x001fce000f8e00ff */
[----:B------:R-:W-:-:S07]  /*0210*/  LEPC R20, `(.L_x_2) ;  /* 0x000000001014794e */ /* 0x000fce0000000000 */
[----:B-1----:R-:W-:Y:S05]  /*0220*/  CALL.ABS.NOINC R8 ;  /* 0x0000000008007343 */ /* 0x002fea0003c00000 */
.L_x_2:
[----:B------:R0:W1:Y:S01]  /*0230*/  LDC.64 R8, c[0x4][R19] ;  /* 0x0100000013087b82 */ /* 0x0000620000000a00 */
[----:B------:R-:W2:Y:S01]  /*0240*/  LDCU.64 UR4, c[0x4][0x20] ;  /* 0x01000400ff0477ac */ /* 0x000ea20008000a00 */
[----:B------:R-:W-:Y:S01]  /*0250*/  CS2R R6, SRZ ;  /* 0x0000000000067805 */ /* 0x000fe2000001ff00 */
[----:B--2---:R-:W-:Y:S01]  /*0260*/  IMAD.U32 R4, RZ, RZ, UR4 ;  /* 0x00000004ff047e24 */ /* 0x004fe2000f8e00ff */
[----:B0-----:R-:W-:-:S07]  /*0270*/  MOV R5, UR5 ;  /* 0x0000000500057c02 */ /* 0x001fce0008000f00 */
[----:B------:R-:W-:-:S07]  /*0280*/  LEPC R20, `(.L_x_3) ;  /* 0x000000001014794e */ /* 0x000fce0000000000 */
[----:B-1----:R-:W-:Y:S05]  /*0290*/  CALL.ABS.NOINC R8 ;  /* 0x0000000008007343 */ /* 0x002fea0003c00000 */
.L_x_3:
[----:B------:R-:W0:Y:S01]  /*02a0*/  LDC R0, c[0x0][0x380] ;  /* 0x0000e000ff007b82 */ /* 0x000e220000000800 */
[----:B------:R-:W1:Y:S01]  /*02b0*/  LDCU.64 UR4, c[0x4][0x28] ;  /* 0x01000500ff0477ac */ /* 0x000e620008000a00 */
[----:B------:R-:W-:Y:S02]  /*02c0*/  IMAD.MOV.U32 R6, RZ, RZ, R2 ;  /* 0x000000ffff067224 */ /* 0x000fe400078e0002 */
[----:B------:R-:W-:-:S04]  /*02d0*/  IMAD.MOV.U32 R7, RZ, RZ, R18 ;  /* 0x000000ffff077224 */ /* 0x000fc800078e0012 */
[----:B------:R2:W3:Y:S01]  /*02e0*/  LDC.64 R8, c[0x4][R19] ;  /* 0x0100000013087b82 */ /* 0x0004e20000000a00 */
[----:B-1----:R-:W-:Y:S02]  /*02f0*/  IMAD.U32 R4, RZ, RZ, UR4 ;  /* 0x00000004ff047e24 */ /* 0x002fe4000f8e00ff */
[----:B------:R-:W-:Y:S02]  /*0300*/  IMAD.U32 R5, RZ, RZ, UR5 ;  /* 0x00000005ff057e24 */ /* 0x000fe4000f8e00ff */
[----:B0-----:R-:W-:-:S05]  /*0310*/  IMAD.SHL.U32 R0, R0, 0x2, RZ ;  /* 0x0000000200007824 */ /* 0x001fca00078e00ff */
[----:B------:R2:W-:Y:S02]  /*0320*/  STL [R1], R0 ;  /* 0x0000000001007387 */ /* 0x0005e40000100800 */
[----:B------:R-:W-:-:S07]  /*0330*/  LEPC R20, `(.L_x_4) ;  /* 0x000000001014794e */ /* 0x000fce0000000000 */
[----:B--23--:R-:W-:Y:S05]  /*0340*/  CALL.ABS.NOINC R8 ;  /* 0x0000000008007343 */ /* 0x00cfea0003c00000 */
.L_x_4:
[----:B------:R0:W1:Y:S01]  /*0350*/  LDC.64 R8, c[0x4][R19] ;  /* 0x0100000013087b82 */ /* 0x0000620000000a00 */
[----:B------:R-:W2:Y:S01]  /*0360*/  LDCU.64 UR4, c[0x4][0x30] ;  /* 0x01000600ff0477ac */ /* 0x000ea20008000a00 */
[----:B------:R-:W-:Y:S01]  /*0370*/  CS2R R6, SRZ ;  /* 0x0000000000067805 */ /* 0x000fe2000001ff00 */
[----:B--2---:R-:W-:Y:S02]  /*0380*/  IMAD.U32 R4, RZ, RZ, UR4 ;  /* 0x00000004ff047e24 */ /* 0x004fe4000f8e00ff */
[----:B0-----:R-:W-:-:S07]  /*0390*/  IMAD.U32 R5, RZ, RZ, UR5 ;  /* 0x00000005ff057e24 */ /* 0x001fce000f8e00ff */
[----:B------:R-:W-:-:S07]  /*03a0*/  LEPC R20, `(.L_x_5) ;  /* 0x000000001014794e */ /* 0x000fce0000000000 */
[----:B-1----:R-:W-:Y:S05]  /*03b0*/  CALL.ABS.NOINC R8 ;  /* 0x0000000008007343 */ /* 0x002fea0003c00000 */
.L_x_5:
[----:B------:R-:W0:Y:S01]  /*03c0*/  LDC R16, c[0x0][0x384] ;  /* 0x0000e100ff107b82 */ /* 0x000e220000000800 */
[----:B------:R-:W1:Y:S01]  /*03d0*/  LDCU.64 UR4, c[0x4][0x38] ;  /* 0x01000700ff0477ac */ /* 0x000e620008000a00 */
[----:B------:R-:W-:Y:S02]  /*03e0*/  IMAD.MOV.U32 R6, RZ, RZ, R2 ;  /* 0x000000ffff067224 */ /* 0x000fe400078e0002 */
[----:B------:R-:W-:-:S04]  /*03f0*/  IMAD.MOV.U32 R7, RZ, RZ, R18 ;  /* 0x000000ffff077224 */ /* 0x000fc800078e0012 */
[----:B------:R2:W3:Y:S01]  /*0400*/  LDC.64 R8, c[0x4][R19] ;  /* 0x0100000013087b82 */ /* 0x0004e20000000a00 */
[----:B-1----:R-:W-:Y:S01]  /*0410*/  IMAD.U32 R4, RZ, RZ, UR4 ;  /* 0x00000004ff047e24 */ /* 0x002fe2000f8e00ff */
[----:B------:R-:W-:Y:S01]  /*0420*/  MOV R5, UR5 ;  /* 0x0000000500057c02 */ /* 0x000fe20008000f00 */
[----:B0-----:R-:W-:-:S05]  /*0430*/  IMAD.SHL.U32 R17, R16, 0x2, RZ ;  /* 0x0000000210117824 */ /* 0x001fca00078e00ff */
[----:B------:R2:W-:Y:S02]  /*0440*/  STL.64 [R1], R16 ;  /* 0x0000001001007387 */ /* 0x0005e40000100a00 */
[----:B------:R-:W-:-:S07]  /*0450*/  LEPC R20, `(.L_x_6) ;  /* 0x000000001014794e */ /* 0x000fce0000000000 */
[----:B--23--:R-:W-:Y:S05]  /*0460*/  CALL.ABS.NOINC R8 ;  /* 0x0000000008007343 */ /* 0x00cfea0003c00000 */
.L_x_6:
[----:B------:R-:W0:Y:S02]  /*0470*/  LDCU UR4, c[0x0][0x384] ;  /* 0x00007080ff0477ac */ /* 0x000e240008000800 */
[----:B0-----:R-:W-:-:S09]  /*0480*/  ULOP3.LUT UP0, URZ, UR4, 0x7fffffe0, URZ, 0xc0, !UPT ;  /* 0x7fffffe004ff7892 */ /* 0x001fd2000f80c0ff */
[----:B------:R-:W-:Y:S05]  /*0490*/  BRA.U UP0, `(.L_x_7) ;  /* 0x00000001003c7547 */ /* 0x000fea000b800000 */
[----:B------:R-:W-:Y:S01]  /*04a0*/  IMAD.MOV.U32 R0, RZ, RZ, -0x1 ;  /* 0xffffffffff007424 */ /* 0x000fe200078e00ff */
[----:B------:R0:W1:Y:S01]  /*04b0*/  LDC.64 R10, c[0x4][R19] ;  /* 0x01000000130a7b82 */ /* 0x0000620000000a00 */
[----:B------:R-:W2:Y:S01]  /*04c0*/  LDCU.64 UR4, c[0x4][0x40] ;  /* 0x01000800ff0477ac */ /* 0x000ea20008000a00 */
[----:B------:R-:W-:Y:S02]  /*04d0*/  IMAD.MOV.U32 R6, RZ, RZ, R2 ;  /* 0x000000ffff067224 */ /* 0x000fe400078e0002 */
[CC--:B------:R-:W-:Y:S01]  /*04e0*/  SHF.L.U32 R8, R0.reuse, R17.reuse, RZ ;  /* 0x0000001100087219 */ /* 0x0c0fe200000006ff */
[----:B------:R-:W-:Y:S01]  /*04f0*/  IMAD.MOV.U32 R7, RZ, RZ, R18 ;  /* 0x000000ffff077224 */ /* 0x000fe200078e0012 */
[----:B------:R-:W-:Y:S02]  /*0500*/  SHF.L.U64.HI R0, R0, R17, 0xffffffff ;  /* 0xffffffff00007419 */ /* 0x000fe40000010211 */
[----:B------:R-:W-:Y:S02]  /*0510*/  LOP3.LUT R8, RZ, R8, RZ, 0x33, !PT ;  /* 0x00000008ff087212 */ /* 0x000fe400078e33ff */
[----:B------:R-:W-:-:S05]  /*0520*/  LOP3.LUT R9, RZ, R0, RZ, 0x33, !PT ;  /* 0x00000000ff097212 */ /* 0x000fca00078e33ff */
[----:B------:R0:W-:Y:S01]  /*0530*/  STL.64 [R1], R8 ;  /* 0x0000000801007387 */ /* 0x0001e20000100a00 */
[----:B--2---:R-:W-:Y:S02]  /*0540*/  IMAD.U32 R4, RZ, RZ, UR4 ;  /* 0x00000004ff047e24 */ /* 0x004fe4000f8e00ff */
[----:B------:R-:W-:-:S07]  /*0550*/  IMAD.U32 R5, RZ, RZ, UR5 ;  /* 0x00000005ff057e24 */ /* 0x000fce000f8e00ff */
[----:B------:R-:W-:-:S07]  /*0560*/  LEPC R20, `(.L_x_8) ;  /* 0x000000001014794e */ /* 0x000fce0000000000 */
[----:B01----:R-:W-:Y:S05]  /*0570*/  CALL.ABS.NOINC R10 ;  /* 0x000000000a007343 */ /* 0x003fea0003c00000 */
.L_x_8:
[----:B------:R-:W-:Y:S05]  /*0580*/  BRA `(.L_x_9) ;  /* 0x0000000000287947 */ /* 0x000fea0003800000 */
.L_x_7:
[----:B------:R-:W-:Y:S01]  /*0590*/  MOV R0, 0x0 ;  /* 0x0000000000007802 */ /* 0x000fe20000000f00 */
[----:B------:R0:W-:Y:S01]  /*05a0*/  STL [R1], R17 ;  /* 0x0000001101007387 */ /* 0x0001e20000100800 */
[----:B------:R-:W1:Y:S01]  /*05b0*/  LDCU.64 UR4, c[0x4][0x48] ;  /* 0x01000900ff0477ac */ /* 0x000e620008000a00 */
[----:B------:R-:W-:Y:S01]  /*05c0*/  MOV R6, R2 ;  /* 0x0000000200067202 */ /* 0x000fe20000000f00 */
[----:B------:R0:W2:Y:S01]  /*05d0*/  LDC.64 R8, c[0x4][R0] ;  /* 0x0100000000087b82 */ /* 0x0000a20000000a00 */
[----:B------:R-:W-:Y:S02]  /*05e0*/  IMAD.MOV.U32 R7, RZ, RZ, R18 ;  /* 0x000000ffff077224 */ /* 0x000fe400078e0012 */
[----:B-1----:R-:W-:Y:S02]  /*05f0*/  IMAD.U32 R4, RZ, RZ, UR4 ;  /* 0x00000004ff047e24 */ /* 0x002fe4000f8e00ff */
[----:B0-----:R-:W-:-:S07]  /*0600*/  IMAD.U32 R5, RZ, RZ, UR5 ;  /* 0x00000005ff057e24 */ /* 0x001fce000f8e00ff */
[----:B------:R-:W-:-:S07]  /*0610*/  LEPC R20, `(.L_x_9) ;  /* 0x000000001014794e */ /* 0x000fce0000000000 */
[----:B--2---:R-:W-:Y:S05]  /*0620*/  CALL.ABS.NOINC R8 ;  /* 0x0000000008007343 */ /* 0x004fea0003c00000 */
.L_x_9:
[----:B------:R-:W0:Y:S02]  /*0630*/  LDCU UR4, c[0x0][0x384] ;  /* 0x00007080ff0477ac */ /* 0x000e240008000800 */
[----:B0-----:R-:W-:-:S09]  /*0640*/  ULOP3.LUT UP0, URZ, UR4, 0x7fffffc0, URZ, 0xc0, !UPT ;  /* 0x7fffffc004ff7892 */ /* 0x001fd2000f80c0ff */
[----:B------:R-:W-:Y:S05]  /*0650*/  BRA.U !UP0, `(.L_x_10) ;  /* 0x0000000108247547 */ /* 0x000fea000b800000 */
        /* <DEDUP_REMOVED lines=8> */
.L_x_11:
[----:B------:R-:W-:Y:S05]  /*06e0*/  BRA `(.L_x_12) ;  /* 0x0000000000a07947 */ /* 0x000fea0003800000 */
.L_x_10:
[C---:B------:R-:W-:Y:S01]  /*06f0*/  ISETP.GT.AND P0, PT, R17.reuse, 0x3f, PT ;  /* 0x0000003f1100780c */ /* 0x040fe20003f04270 */
[----:B------:R-:W-:Y:S01]  /*0700*/  IMAD.MOV.U32 R3, RZ, RZ, -0x1 ;  /* 0xffffffffff037424 */ /* 0x000fe200078e00ff */
[----:B------:R-:W-:Y:S01]  /*0710*/  IADD3 R0, PT, PT, -R17, 0x40, RZ ;  /* 0x0000004011007810 */ /* 0x000fe20007ffe1ff */
[----:B------:R-:W0:Y:S01]  /*0720*/  LDCU.64 UR4, c[0x4][0x50] ;  /* 0x01000a00ff0477ac */ /* 0x000e220008000a00 */
[----:B------:R-:W-:Y:S01]  /*0730*/  MOV R16, 0x0 ;  /* 0x0000000000107802 */ /* 0x000fe20000000f00 */
[----:B------:R-:W-:Y:S01]  /*0740*/  IMAD.MOV.U32 R6, RZ, RZ, R2 ;  /* 0x000000ffff067224 */ /* 0x000fe200078e0002 */
[-C--:B------:R-:W-:Y:S01]  /*0750*/  SHF.R.U64 R12, R3, R0.reuse, 0xffffffff ;  /* 0xffffffff030c7419 */ /* 0x080fe20000001200 */
[----:B------:R-:W-:Y:S01]  /*0760*/  IMAD.MOV.U32 R7, RZ, RZ, R18 ;  /* 0x000000ffff077224 */ /* 0x000fe200078e0012 */
[----:B------:R-:W-:Y:S01]  /*0770*/  SHF.R.U32.HI R13, RZ, R0, R3 ;  /* 0x00000000ff0d7219 */ /* 0x000fe20000011603 */
[----:B------:R-:W-:Y:S01]  /*0780*/  VIADD R0, R17, 0xffffffc0 ;  /* 0xffffffc011007836 */ /* 0x000fe20000000000 */
[CC--:B------:R-:W-:Y:S01]  /*0790*/  SHF.L.U32 R5, R3.reuse, R17.reuse, RZ ;  /* 0x0000001103057219 */ /* 0x0c0fe200000006ff */
[----:B------:R1:W2:Y:S01]  /*07a0*/  LDC.64 R8, c[0x4][R16] ;  /* 0x0100000010087b82 */ /* 0x0002a20000000a00 */
[----:B------:R-:W-:-:S02]  /*07b0*/  SHF.L.U64.HI R4, R3, R17, 0xffffffff ;  /* 0xffffffff03047419 */ /* 0x000fc40000010211 */
[----:B------:R-:W-:Y:S02]  /*07c0*/  LOP3.LUT R12, R5, R12, RZ, 0xfc, !PT ;  /* 0x0000000c050c7212 */ /* 0x000fe400078efcff */
[----:B------:R-:W-:Y:S02]  /*07d0*/  LOP3.LUT R13, R4, R13, RZ, 0xfc, !PT ;  /* 0x0000000d040d7212 */ /* 0x000fe400078efcff */
[CC--:B------:R-:W-:Y:S02]  /*07e0*/  @P0 SHF.L.U32 R12, R3.reuse, R0.reuse, RZ ;  /* 0x00000000030c0219 */ /* 0x0c0fe400000006ff */
[----:B------:R-:W-:Y:S02]  /*07f0*/  @P0 SHF.L.U64.HI R13, R3, R0, 0xffffffff ;  /* 0xffffffff030d0419 */ /* 0x000fe40000010200 */
[----:B------:R-:W-:Y:S01]  /*0800*/  LOP3.LUT R14, RZ, R5, RZ, 0x33, !PT ;  /* 0x00000005ff0e7212 */ /* 0x000fe200078e33ff */
[----:B0-----:R-:W-:Y:S01]  /*0810*/  IMAD.U32 R5, RZ, RZ, UR5 ;  /* 0x00000005ff057e24 */ /* 0x001fe2000f8e00ff */
[----:B------:R-:W-:Y:S01]  /*0820*/  LOP3.LUT R15, RZ, R4, RZ, 0x33, !PT ;  /* 0x00000004ff0f7212 */ /* 0x000fe200078e33ff */
[----:B------:R-:W-:Y:S01]  /*0830*/  IMAD.U32 R4, RZ, RZ, UR4 ;  /* 0x00000004ff047e24 */ /* 0x000fe2000f8e00ff */
[----:B------:R-:W-:-:S02]  /*0840*/  LOP3.LUT R12, RZ, R12, RZ, 0x33, !PT ;  /* 0x0000000cff0c7212 */ /* 0x000fc400078e33ff */
[----:B------:R-:W-:-:S05]  /*0850*/  LOP3.LUT R13, RZ, R13, RZ, 0x33, !PT ;  /* 0x0000000dff0d7212 */ /* 0x000fca00078e33ff */
[----:B------:R1:W-:Y:S02]  /*0860*/  STL.128 [R1], R12 ;  /* 0x0000000c01007387 */ /* 0x0003e40000100c00 */
[----:B------:R-:W-:-:S07]  /*0870*/  LEPC R20, `(.L_x_13) ;  /* 0x000000001014794e */ /* 0x000fce0000000000 */
[----:B-12---:R-:W-:Y:S05]  /*0880*/  CALL.ABS.NOINC R8 ;  /* 0x0000000008007343 */ /* 0x006fea0003c00000 */
.L_x_13:
[----:B------:R-:W0:Y:S02]  /*0890*/  LDCU UR4, c[0x0][0x384] ;  /* 0x00007080ff0477ac */ /* 0x000e240008000800 */
[----:B0-----:R-:W-:-:S09]  /*08a0*/  UISETP.NE.AND UP0, UPT, UR4, 0x1f, UPT ;  /* 0x0000001f0400788c */ /* 0x001fd2000bf05270 */
[----:B------:R-:W-:Y:S05]  /*08b0*/  BRA.U UP0, `(.L_x_12) ;  /* 0x00000001002c7547 */ /* 0x000fea000b800000 */
[----:B------:R-:W-:Y:S01]  /*08c0*/  MOV R8, 0xffffffff ;  /* 0xffffffff00087802 */ /* 0x000fe20000000f00 */
[----:B------:R-:W-:Y:S01]  /*08d0*/  IMAD.MOV.U32 R9, RZ, RZ, 0x3fffffff ;  /* 0x3fffffffff097424 */ /* 0x000fe200078e00ff */
[----:B------:R0:W1:Y:S01]  /*08e0*/  LDC.64 R10, c[0x4][R16] ;  /* 0x01000000100a7b82 */ /* 0x0000620000000a00 */
[----:B------:R-:W2:Y:S01]  /*08f0*/  LDCU.64 UR4, c[0x4][0x60] ;  /* 0x01000c00ff0477ac */ /* 0x000ea20008000a00 */
[----:B------:R-:W-:Y:S02]  /*0900*/  IMAD.MOV.U32 R6, RZ, RZ, R2 ;  /* 0x000000ffff067224 */ /* 0x000fe400078e0002 */
[----:B------:R0:W-:Y:S01]  /*0910*/  STL.64 [R1], R8 ;  /* 0x0000000801007387 */ /* 0x0001e20000100a00 */
[----:B------:R-:W-:Y:S02]  /*0920*/  IMAD.MOV.U32 R7, RZ, RZ, R18 ;  /* 0x000000ffff077224 */ /* 0x000fe400078e0012 */
[----:B--2---:R-:W-:Y:S02]  /*0930*/  IMAD.U32 R4, RZ, RZ, UR4 ;  /* 0x00000004ff047e24 */ /* 0x004fe4000f8e00ff */
[----:B0-----:R-:W-:-:S07]  /*0940*/  IMAD.U32 R5, RZ, RZ, UR5 ;  /* 0x00000005ff057e24 */ /* 0x001fce000f8e00ff */
[----:B------:R-:W-:-:S07]  /*0950*/  LEPC R20, `(.L_x_12) ;  /* 0x000000001014794e */ /* 0x000fce0000000000 */
[----:B-1----:R-:W-:Y:S05]  /*0960*/  CALL.ABS.NOINC R10 ;  /* 0x000000000a007343 */ /* 0x002fea0003c00000 */
.L_x_12:
        /* <DEDUP_REMOVED lines=8> */
.L_x_14:
[----:B------:R-:W0:Y:S02]  /*09f0*/  LDC R3, c[0x0][0x384] ;  /* 0x0000e100ff037b82 */ /* 0x000e240000000800 */
[----:B0-----:R-:W-:-:S13]  /*0a00*/  ISETP.GT.U32.AND P0, PT, R3, 0x20, PT ;  /* 0x000000200300780c */ /* 0x001fda0003f04070 */
[----:B------:R-:W-:Y:S05]  /*0a10*/  @P0 BRA `(.L_x_15) ;  /* 0x0000000000440947 */ /* 0x000fea0003800000 */
[----:B------:R-:W-:Y:S01]  /*0a20*/  IMAD.MOV.U32 R0, RZ, RZ, -0x1 ;  /* 0xffffffffff007424 */ /* 0x000fe200078e00ff */
[----:B------:R-:W-:Y:S01]  /*0a30*/  ISETP.NE.AND P0, PT, R3, 0x20, PT ;  /* 0x000000200300780c */ /* 0x000fe20003f05270 */
[----:B------:R-:W0:Y:S01]  /*0a40*/  LDCU.64 UR4, c[0x4][0x70] ;  /* 0x01000e00ff0477ac */ /* 0x000e220008000a00 */
[----:B------:R-:W-:Y:S02]  /*0a50*/  IMAD.MOV.U32 R6, RZ, RZ, R2 ;  /* 0x000000ffff067224 */ /* 0x000fe400078e0002 */
[CC--:B------:R-:W-:Y:S01]  /*0a60*/  SHF.L.U32 R8, R0.reuse, R17.reuse, RZ ;  /* 0x0000001100087219 */ /* 0x0c0fe200000006ff */
[----:B------:R-:W-:Y:S01]  /*0a70*/  IMAD.MOV.U32 R7, RZ, RZ, R18 ;  /* 0x000000ffff077224 */ /* 0x000fe200078e0012 */
[----:B------:R-:W-:Y:S02]  /*0a80*/  SHF.L.U64.HI R0, R0, R17, 0xffffffff ;  /* 0xffffffff00007419 */ /* 0x000fe40000010211 */
[----:B------:R-:W-:Y:S01]  /*0a90*/  LOP3.LUT R8, R8, 0x76543210, RZ, 0xc, !PT ;  /* 0x7654321008087812 */ /* 0x000fe200078e0cff */
[----:B------:R-:W1:Y:S01]  /*0aa0*/  LDC.64 R16, c[0x4][R16] ;  /* 0x0100000010107b82 */ /* 0x000e620000000a00 */
[----:B------:R-:W-:-:S02]  /*0ab0*/  LOP3.LUT R0, R0, 0x3edcba98, RZ, 0xc, !PT ;  /* 0x3edcba9800007812 */ /* 0x000fc400078e0cff */
[----:B------:R-:W-:Y:S02]  /*0ac0*/  SEL R8, R8, 0x76543210, P0 ;  /* 0x7654321008087807 */ /* 0x000fe40000000000 */
[----:B------:R-:W-:-:S05]  /*0ad0*/  SEL R9, R0, 0xfedcba98, P0 ;  /* 0xfedcba9800097807 */ /* 0x000fca0000000000 */
[----:B------:R2:W-:Y:S01]  /*0ae0*/  STL.64 [R1], R8 ;  /* 0x0000000801007387 */ /* 0x0005e20000100a00 */
[----:B0-----:R-:W-:Y:S01]  /*0af0*/  IMAD.U32 R4, RZ, RZ, UR4 ;  /* 0x00000004ff047e24 */ /* 0x001fe2000f8e00ff */
[----:B------:R-:W-:-:S07]  /*0b00*/  MOV R5, UR5 ;  /* 0x0000000500057c02 */ /* 0x000fce0008000f00 */
[----:B------:R-:W-:-:S07]  /*0b10*/  LEPC R20, `(.L_x_15) ;  /* 0x000000001014794e */ /* 0x000fce0000000000 */
[----:B-12---:R-:W-:Y:S05]  /*0b20*/  CALL.ABS.NOINC R16 ;  /* 0x0000000010007343 */ /* 0x006fea0003c00000 */
.L_x_15:
        /* <DEDUP_REMOVED lines=8> */
.L_x_16:
[----:B------:R-:W-:Y:S01]  /*0bb0*/  IMAD.MOV.U32 R8, RZ, RZ, 0x10 ;  /* 0x00000010ff087424 */ /* 0x000fe200078e00ff */
[----:B------:R0:W1:Y:S01]  /*0bc0*/  LDC.64 R10, c[0x4][R16] ;  /* 0x01000000100a7b82 */ /* 0x0000620000000a00 */
[----:B------:R-:W-:Y:S01]  /*0bd0*/  IMAD.MOV.U32 R9, RZ, RZ, 0x0 ;  /* 0x00000000ff097424 */ /* 0x000fe200078e00ff */
[----:B------:R-:W2:Y:S01]  /*0be0*/  LDCU.64 UR4, c[0x4][0x80] ;  /* 0x01001000ff0477ac */ /* 0x000ea20008000a00 */
[----:B------:R-:W-:Y:S01]  /*0bf0*/  IMAD.MOV.U32 R6, RZ, RZ, R2 ;  /* 0x000000ffff067224 */ /* 0x000fe200078e0002 */
[----:B------:R-:W-:Y:S02]  /*0c00*/  MOV R7, R18 ;  /* 0x0000001200077202 */ /* 0x000fe40000000f00 */
[----:B------:R0:W-:Y:S01]  /*0c10*/  STL.64 [R1], R8 ;  /* 0x0000000801007387 */ /* 0x0001e20000100a00 */
[----:B--2---:R-:W-:Y:S02]  /*0c20*/  IMAD.U32 R4, RZ, RZ, UR4 ;  /* 0x00000004ff047e24 */ /* 0x004fe4000f8e00ff */
[----:B0-----:R-:W-:-:S07]  /*0c30*/  IMAD.U32 R5, RZ, RZ, UR5 ;  /* 0x00000005ff057e24 */ /* 0x001fce000f8e00ff */
[----:B------:R-:W-:-:S07]  /*0c40*/  LEPC R20, `(.L_x_17) ;  /* 0x000000001014794e */ /* 0x000fce0000000000 */
[----:B-1----:R-:W-:Y:S05]  /*0c50*/  CALL.ABS.NOINC R10 ;  /* 0x000000000a007343 */ /* 0x002fea0003c00000 */
.L_x_17:
[----:B------:R-:W-:Y:S01]  /*0c60*/  IMAD.MOV.U32 R8, RZ, RZ, 0x10 ;  /* 0x00000010ff087424 */ /* 0x000fe200078e00ff */
[----:B------:R0:W1:Y:S01]  /*0c70*/  LDC.64 R10, c[0x4][R16] ;  /* 0x01000000100a7b82 */ /* 0x0000620000000a00 */
[----:B------:R-:W-:Y:S01]  /*0c80*/  IMAD.MOV.U32 R9, RZ, RZ, 0x0 ;  /* 0x00000000ff097424 */ /* 0x000fe200078e00ff */
[----:B------:R-:W2:Y:S01]  /*0c90*/  LDCU.64 UR4, c[0x4][0x88] ;  /* 0x01001100ff0477ac */ /* 0x000ea20008000a00 */
[----:B------:R-:W-:Y:S02]  /*0ca0*/  IMAD.MOV.U32 R6, RZ, RZ, R2 ;  /* 0x000000ffff067224 */ /* 0x000fe400078e0002 */
[----:B------:R-:W-:Y:S01]  /*0cb0*/  IMAD.MOV.U32 R7, RZ, RZ, R18 ;  /* 0x000000ffff077224 */ /* 0x000fe200078e0012 */
[----:B------:R0:W-:Y:S01]  /*0cc0*/  STL.64 [R1], R8 ;  /* 0x0000000801007387 */ /* 0x0001e20000100a00 */
[----:B--2---:R-:W-:Y:S02]  /*0cd0*/  IMAD.U32 R4, RZ, RZ, UR4 ;  /* 0x00000004ff047e24 */ /* 0x004fe4000f8e00ff */
[----:B0-----:R-:W-:-:S07]  /*0ce0*/  IMAD.U32 R5, RZ, RZ, UR5 ;  /* 0x00000005ff057e24 */ /* 0x001fce000f8e00ff */
[----:B------:R-:W-:-:S07]  /*0cf0*/  LEPC R20, `(.L_x_18) ;  /* 0x000000001014794e */ /* 0x000fce0000000000 */
[----:B-1----:R-:W-:Y:S05]  /*0d00*/  CALL.ABS.NOINC R10 ;  /* 0x000000000a007343 */ /* 0x002fea0003c00000 */
.L_x_18:
[----:B------:R-:W0:Y:S01]  /*0d10*/  LDC.64 R16, c[0x4][R16] ;  /* 0x0100000010107b82 */ /* 0x000e220000000a00 */
[----:B------:R-:W1:Y:S01]  /*0d20*/  LDCU.64 UR4, c[0x4][0x90] ;  /* 0x01001200ff0477ac */ /* 0x000e620008000a00 */
[----:B------:R-:W-:Y:S01]  /*0d30*/  CS2R R6, SRZ ;  /* 0x0000000000067805 */ /* 0x000fe2000001ff00 */
[----:B-1----:R-:W-:Y:S02]  /*0d40*/  IMAD.U32 R4, RZ, RZ, UR4 ;  /* 0x00000004ff047e24 */ /* 0x002fe4000f8e00ff */
[----:B------:R-:W-:-:S07]  /*0d50*/  IMAD.U32 R5, RZ, RZ, UR5 ;  /* 0x00000005ff057e24 */ /* 0x000fce000f8e00ff */
[----:B------:R-:W-:-:S07]  /*0d60*/  LEPC R20, `(.L_x_19) ;  /* 0x000000001014794e */ /* 0x000fce0000000000 */
[----:B0-----:R-:W-:Y:S05]  /*0d70*/  CALL.ABS.NOINC R16 ;  /* 0x0000000010007343 */ /* 0x001fea0003c00000 */
.L_x_19:
[----:B------:R-:W-:Y:S05]  /*0d80*/  EXIT ;  /* 0x000000000000794d */ /* 0x000fea0003800000 */
.L_x_20:
[----:B------:R-:W-:-:S00]  /*0d90*/  BRA `(.L_x_20) ;  /* 0xfffffffc00fc7947 */ /* 0x000fc0000383ffff */
[----:B------:R-:W-:-:S00]  /*0da0*/  NOP ;  /* 0x0000000000007918 */ /* 0x000fc00000000000 */
        /* <DEDUP_REMOVED lines=13> */
.L_x_21:


//--------------------- .nv.global.init           --------------------------
	.section	.nv.global.init,"aw",@progbits
.nv.global.init:
	.type		$str$1,@object
	.size		$str$1,($str$3 - $str$1)
$str$1:
        /*0000*/ 	.byte	0x6b, 0x20, 0x3d, 0x20, 0x25, 0x75, 0x2c, 0x20, 0x6c, 0x20, 0x3d, 0x20, 0x25, 0x75, 0x0a, 0x00
	.type		$str$3,@object
	.size		$str$3,($str$17 - $str$3)
$str$3:
        /*0010*/ 	.byte	0x49, 0x6e, 0x69, 0x74, 0x69, 0x61, 0x6c, 0x20, 0x76, 0x61, 0x6c, 0x75, 0x65, 0x3a, 0x20, 0x31
        /*0020*/ 	.byte	0x0a, 0x00
	.type		$str$17,@object
	.size		$str$17,($str$14 - $str$17)
$str$17:
        /*0022*/ 	.byte	0x0a, 0x3d, 0x3d, 0x3d, 0x20, 0x54, 0x65, 0x73, 0x74, 0x73, 0x20, 0x43, 0x6f, 0x6d, 0x70, 0x6c
        /*0032*/ 	.byte	0x65, 0x74, 0x65, 0x20, 0x3d, 0x3d, 0x3d, 0x0a, 0x00
	.type		$str$14,@object
	.size		$str$14,($str$5 - $str$14)
$str$14:
        /*003b*/ 	.byte	0x0a, 0x54, 0x65, 0x73, 0x74, 0x20, 0x34, 0x3a, 0x20, 0x4d, 0x65, 0x6d, 0x6f, 0x72, 0x79, 0x20
        /*004b*/ 	.byte	0x61, 0x6c, 0x69, 0x67, 0x6e, 0x6d, 0x65, 0x6e, 0x74, 0x0a, 0x00
	.type		$str$5,@object
	.size		$str$5,($str$15 - $str$5)
$str$5:
        /*0056*/ 	.byte	0x0a, 0x54, 0x65, 0x73, 0x74, 0x20, 0x32, 0x3a, 0x20, 0x4c, 0x2d, 0x6d, 0x65, 0x72, 0x20, 0x6d
        /*0066*/ 	.byte	0x61, 0x73, 0x6b, 0x20, 0x63, 0x61, 0x6c, 0x63, 0x75, 0x6c, 0x61, 0x74, 0x69, 0x6f, 0x6e, 0x0a
        /*0076*/ 	.byte	0x00
	.type		$str$15,@object
	.size		$str$15,($str$16 - $str$15)
$str$15:
        /*0077*/ 	.byte	0x73, 0x69, 0x7a, 0x65, 0x6f, 0x66, 0x28, 0x75, 0x6e, 0x73, 0x69, 0x67, 0x6e, 0x65, 0x64, 0x20
        /*0087*/ 	.byte	0x5f, 0x5f, 0x69, 0x6e, 0x74, 0x31, 0x32, 0x38, 0x29, 0x20, 0x3d, 0x20, 0x25, 0x6c, 0x75, 0x0a
        /*0097*/ 	.byte	0x00
	.type		$str$16,@object
	.size		$str$16,($str$12 - $str$16)
$str$16:
        /*0098*/ 	.byte	0x61, 0x6c, 0x69, 0x67, 0x6e, 0x6f, 0x66, 0x28, 0x75, 0x6e, 0x73, 0x69, 0x67, 0x6e, 0x65, 0x64
        /*00a8*/ 	.byte	0x20, 0x5f, 0x5f, 0x69, 0x6e, 0x74, 0x31, 0x32, 0x38, 0x29, 0x20, 0x3d, 0x20, 0x25, 0x6c, 0x75
        /*00b8*/ 	.byte	0x0a, 0x00
	.type		$str$12,@object
	.size		$str$12,($str$10 - $str$12)
$str$12:
        /*00ba*/ 	.byte	0x0a, 0x54, 0x65, 0x73, 0x74, 0x20, 0x33, 0x3a, 0x20, 0x54, 0x65, 0x73, 0x74, 0x69, 0x6e, 0x67
        /*00ca*/ 	.byte	0x20, 0x6d, 0x61, 0x73, 0x6b, 0x20, 0x65, 0x78, 0x74, 0x72, 0x61, 0x63, 0x74, 0x69, 0x6f, 0x6e
        /*00da*/ 	.byte	0x0a, 0x00
	.type		$str$10,@object
	.size		$str$10,($str$2 - $str$10)
$str$10:
        /*00dc*/ 	.byte	0x45, 0x76, 0x65, 0x6e, 0x20, 0x31, 0x32, 0x38, 0x2d, 0x62, 0x69, 0x74, 0x20, 0x6d, 0x61, 0x73
        /*00ec*/ 	.byte	0x6b, 0x20, 0x77, 0x6f, 0x75, 0x6c, 0x64, 0x20, 0x6f, 0x76, 0x65, 0x72, 0x66, 0x6c, 0x6f, 0x77
        /*00fc*/ 	.byte	0x0a, 0x00
	.type		$str$2,@object
	.size		$str$2,($str$4 - $str$2)
$str$2:
        /*00fe*/ 	.byte	0x0a, 0x54, 0x65, 0x73, 0x74, 0x20, 0x31, 0x3a, 0x20, 0x42, 0x61, 0x73, 0x69, 0x63, 0x20, 0x31
        /*010e*/ 	.byte	0x32, 0x38, 0x2d, 0x62, 0x69, 0x74, 0x20, 0x6f, 0x70, 0x65, 0x72, 0x61, 0x74, 0x69, 0x6f, 0x6e
        /*011e*/ 	.byte	0x73, 0x0a, 0x00
	.type		$str$4,@object
	.size		$str$4,($str$7 - $str$4)
$str$4:
        /*0121*/ 	.byte	0x41, 0x66, 0x74, 0x65, 0x72, 0x20, 0x73, 0x68, 0x69, 0x66, 0x74, 0x69, 0x6e, 0x67, 0x20, 0x62
        /*0131*/ 	.byte	0x79, 0x20, 0x25, 0x75, 0x20, 0x62, 0x69, 0x74, 0x73, 0x3a, 0x20, 0x53, 0x75, 0x63, 0x63, 0x65
        /*0141*/ 	.byte	0x73, 0x73, 0x0a, 0x00
	.type		$str$7,@object
	.size		$str$7,($str$11 - $str$7)
$str$7:
        /*0145*/ 	.byte	0x36, 0x34, 0x2d, 0x62, 0x69, 0x74, 0x20, 0x6d, 0x61, 0x73, 0x6b, 0x20, 0x63, 0x61, 0x6c, 0x63
        /*0155*/ 	.byte	0x75, 0x6c, 0x61, 0x74, 0x69, 0x6f, 0x6e, 0x3a, 0x20, 0x30, 0x78, 0x25, 0x30, 0x31, 0x36, 0x6c
        /*0165*/ 	.byte	0x6c, 0x78, 0x0a, 0x00
	.type		$str$11,@object
	.size		$str$11,($str$13 - $str$11)
$str$11:
        /*0169*/ 	.byte	0x41, 0x6c, 0x74, 0x65, 0x72, 0x6e, 0x61, 0x74, 0x69, 0x76, 0x65, 0x20, 0x6d, 0x61, 0x73, 0x6b
        /*0179*/ 	.byte	0x20, 0x66, 0x6f, 0x72, 0x20, 0x6c, 0x3d, 0x33, 0x31, 0x3a, 0x20, 0x30, 0x78, 0x25, 0x30, 0x31
        /*0189*/ 	.byte	0x36, 0x6c, 0x6c, 0x78, 0x0a, 0x00
	.type		$str$13,@object
	.size		$str$13,($str - $str$13)
$str$13:
        /*018f*/ 	.byte	0x45, 0x78, 0x74, 0x72, 0x61, 0x63, 0x74, 0x65, 0x64, 0x20, 0x6c, 0x2d, 0x6d, 0x65, 0x72, 0x20
        /*019f*/ 	.byte	0x77, 0x69, 0x74, 0x68, 0x20, 0x73, 0x61, 0x66, 0x65, 0x20, 0x6d, 0x61, 0x73, 0x6b, 0x3a, 0x20
        /*01af*/ 	.byte	0x30, 0x78, 0x25, 0x30, 0x31, 0x36, 0x6c, 0x6c, 0x78, 0x0a, 0x00
	.type		$str,@object
	.size		$str,($str$9 - $str)
$str:
        /*01ba*/ 	.byte	0x3d, 0x3d, 0x3d, 0x20, 0x54, 0x65, 0x73, 0x74, 0x69, 0x6e, 0x67, 0x20, 0x31, 0x32, 0x38, 0x2d
        /*01ca*/ 	.byte	0x62, 0x69, 0x74, 0x20, 0x49, 0x6e, 0x74, 0x65, 0x67, 0x65, 0x72, 0x20, 0x4f, 0x70, 0x65, 0x72
        /*01da*/ 	.byte	0x61, 0x74, 0x69, 0x6f, 0x6e, 0x73, 0x20, 0x3d, 0x3d, 0x3d, 0x0a, 0x00
	.type		$str$9,@object
	.size		$str$9,($str$6 - $str$9)
$str$9:
        /*01e6*/ 	.byte	0x31, 0x32, 0x38, 0x2d, 0x62, 0x69, 0x74, 0x20, 0x6d, 0x61, 0x73, 0x6b, 0x20, 0x63, 0x61, 0x6c
        /*01f6*/ 	.byte	0x63, 0x75, 0x6c, 0x61, 0x74, 0x69, 0x6f, 0x6e, 0x3a, 0x20, 0x30, 0x78, 0x25, 0x30, 0x31, 0x36
        /*0206*/ 	.byte	0x6c, 0x6c, 0x78, 0x25, 0x30, 0x31, 0x36, 0x6c, 0x6c, 0x78, 0x0a, 0x00
	.type		$str$6,@object
	.size		$str$6,($str$8 - $str$6)
$str$6:
        /*0212*/ 	.byte	0x43, 0x61, 0x6c, 0x63, 0x75, 0x6c, 0x61, 0x74, 0x69, 0x6e, 0x67, 0x20, 0x6d, 0x61, 0x73, 0x6b
        /*0222*/ 	.byte	0x20, 0x66, 0x6f, 0x72, 0x20, 0x6c, 0x20, 0x3d, 0x20, 0x25, 0x75, 0x20, 0x28, 0x6e, 0x65, 0x65
        /*0232*/ 	.byte	0x64, 0x73, 0x20, 0x25, 0x75, 0x20, 0x62, 0x69, 0x74, 0x73, 0x29, 0x0a, 0x00
	.type		$str$8,@object
	.size		$str$8,(.L_8 - $str$8)
$str$8:
        /*023f*/ 	.byte	0x36, 0x34, 0x2d, 0x62, 0x69, 0x74, 0x20, 0x6d, 0x61, 0x73, 0x6b, 0x20, 0x63, 0x61, 0x6c, 0x63
        /*024f*/ 	.byte	0x75, 0x6c, 0x61, 0x74, 0x69, 0x6f, 0x6e, 0x20, 0x77, 0x6f, 0x75, 0x6c, 0x64, 0x20, 0x6f, 0x76
        /*025f*/ 	.byte	0x65, 0x72, 0x66, 0x6c, 0x6f, 0x77, 0x20, 0x28, 0x32, 0x2a, 0x6c, 0x20, 0x3d, 0x20, 0x25, 0x75
        /*026f*/ 	.byte	0x20, 0x3e, 0x3d, 0x20, 0x36, 0x34, 0x29, 0x0a, 0x00
.L_8:


//--------------------- .nv.shared.reserved.0     --------------------------
	.section	.nv.shared.reserved.0,"aw",@nobits
	.weak		__nv_reservedSMEM_offset_0_alias
	.size		__nv_reservedSMEM_offset_0_alias, 0, 64
	.other		__nv_reservedSMEM_offset_0_alias,@"STO_CUDA_RESERVED_SHARED STV_DEFAULT"
__nv_reservedSMEM_offset_0_alias:
	.zero		0
	.zero		64


//--------------------- .nv.constant0._Z22test_128bit_operationsjj --------------------------
	.section	.nv.constant0._Z22test_128bit_operationsjj,"a",@progbits
	.sectionflags	@""
	.align	4
.nv.constant0._Z22test_128bit_operationsjj:
	.zero		904


//--------------------- SYMBOLS --------------------------

	.type		.nv.reservedSmem.offset0,@object
	.size		.nv.reservedSmem.offset0,0x4
	.type		vprintf,@function
